	.headerflags	@"EF_CUDA_TEXMODE_UNIFIED EF_CUDA_64BIT_ADDRESS EF_CUDA_SM86 EF_CUDA_VIRTUAL_SM(EF_CUDA_SM86)"
	.elftype	@"ET_EXEC"


//--------------------- .nv.info                  --------------------------
	.section	.nv.info,"",@"SHT_CUDA_INFO"
	.align	4


	//----- nvinfo : EIATTR_REGCOUNT
	.align		4
        /*0000*/ 	.byte	0x04, 0x2f
        /*0002*/ 	.short	(.L_1 - .L_0)
	.align		4
.L_0:
        /*0004*/ 	.word	index@(triton_red_fused__to_copy_mean_pow_9)
        /*0008*/ 	.word	0x00000027


	//----- nvinfo : EIATTR_MIN_STACK_SIZE
	.align		4
.L_1:
        /*000c*/ 	.byte	0x04, 0x12
        /*000e*/ 	.short	(.L_3 - .L_2)
	.align		4
.L_2:
        /*0010*/ 	.word	index@(triton_red_fused__to_copy_mean_pow_9)
        /*0014*/ 	.word	0x00000000


	//----- nvinfo : EIATTR_FRAME_SIZE
	.align		4
.L_3:
        /*0018*/ 	.byte	0x04, 0x11
        /*001a*/ 	.short	(.L_5 - .L_4)
	.align		4
.L_4:
        /*001c*/ 	.word	index@(triton_red_fused__to_copy_mean_pow_9)
        /*0020*/ 	.word	0x00000000


	//----- nvinfo : EIATTR_MIN_STACK_SIZE
	.align		4
.L_5:
        /*0024*/ 	.byte	0x04, 0x12
        /*0026*/ 	.short	(.L_7 - .L_6)
	.align		4
.L_6:
        /*0028*/ 	.word	index@(triton_red_fused__to_copy_mean_pow_9)
        /*002c*/ 	.word	0x00000000
.L_7:


//--------------------- .nv.info.triton_red_fused__to_copy_mean_pow_9 --------------------------
	.section	.nv.info.triton_red_fused__to_copy_mean_pow_9,"",@"SHT_CUDA_INFO"
	.sectionflags	@""
	.align	4


	//----- nvinfo : EIATTR_CUDA_API_VERSION
	.align		4
        /*0000*/ 	.byte	0x04, 0x37
        /*0002*/ 	.short	(.L_9 - .L_8)
.L_8:
        /*0004*/ 	.word	0x0000007c


	//----- nvinfo : EIATTR_SW2861232_WAR
	.align		4
.L_9:
        /*0008*/ 	.byte	0x01, 0x35
	.zero		2


	//----- nvinfo : EIATTR_PARAM_CBANK
	.align		4
        /*000c*/ 	.byte	0x04, 0x0a
        /*000e*/ 	.short	(.L_11 - .L_10)
	.align		4
.L_10:
        /*0010*/ 	.word	index@(.nv.constant0.triton_red_fused__to_copy_mean_pow_9)
        /*0014*/ 	.short	0x0160
        /*0016*/ 	.short	0x0020


	//----- nvinfo : EIATTR_CBANK_PARAM_SIZE
	.align		4
.L_11:
        /*0018*/ 	.byte	0x03, 0x19
        /*001a*/ 	.short	0x0020


	//----- nvinfo : EIATTR_KPARAM_INFO
	.align		4
        /*001c*/ 	.byte	0x04, 0x17
        /*001e*/ 	.short	(.L_13 - .L_12)
.L_12:
        /*0020*/ 	.word	0x00000000
        /*0024*/ 	.short	0x0004
        /*0026*/ 	.short	0x0018
        /*0028*/ 	.byte	0x00, 0xf4, 0x21, 0x00


	//----- nvinfo : EIATTR_KPARAM_INFO
	.align		4
.L_13:
        /*002c*/ 	.byte	0x04, 0x17
        /*002e*/ 	.short	(.L_15 - .L_14)
.L_14:
        /*0030*/ 	.word	0x00000000
        /*0034*/ 	.short	0x0003
        /*0036*/ 	.short	0x0014
        /*0038*/ 	.byte	0x00, 0xf0, 0x11, 0x00


	//----- nvinfo : EIATTR_KPARAM_INFO
	.align		4
.L_15:
        /*003c*/ 	.byte	0x04, 0x17
        /*003e*/ 	.short	(.L_17 - .L_16)
.L_16:
        /*0040*/ 	.word	0x00000000
        /*0044*/ 	.short	0x0002
        /*0046*/ 	.short	0x0010
        /*0048*/ 	.byte	0x00, 0xf0, 0x11, 0x00


	//----- nvinfo : EIATTR_KPARAM_INFO
	.align		4
.L_17:
        /*004c*/ 	.byte	0x04, 0x17
        /*004e*/ 	.short	(.L_19 - .L_18)
.L_18:
        /*0050*/ 	.word	0x00000000
        /*0054*/ 	.short	0x0001
        /*0056*/ 	.short	0x0008
        /*0058*/ 	.byte	0x00, 0xf4, 0x21, 0x00


	//----- nvinfo : EIATTR_KPARAM_INFO
	.align		4
.L_19:
        /*005c*/ 	.byte	0x04, 0x17
        /*005e*/ 	.short	(.L_21 - .L_20)
.L_20:
        /*0060*/ 	.word	0x00000000
        /*0064*/ 	.short	0x0000
        /*0066*/ 	.short	0x0000
        /*0068*/ 	.byte	0x00, 0xf4, 0x21, 0x00


	//----- nvinfo : EIATTR_MAXREG_COUNT
	.align		4
.L_21:
        /*006c*/ 	.byte	0x03, 0x1b
        /*006e*/ 	.short	0x00ff


	//----- nvinfo : EIATTR_COOP_GROUP_MASK_REGIDS
	.align		4
        /*0070*/ 	.byte	0x04, 0x29
        /*0072*/ 	.short	(.L_23 - .L_22)


	//   ....[0]....
.L_22:
        /*0074*/ 	.word	0xffffffff


	//   ....[1]....
        /*0078*/ 	.word	0xffffffff


	//----- nvinfo : EIATTR_COOP_GROUP_INSTR_OFFSETS
	.align		4
.L_23:
        /*007c*/ 	.byte	0x04, 0x28
        /*007e*/ 	.short	(.L_25 - .L_24)


	//   ....[0]....
.L_24:
        /*0080*/ 	.word	0x00000a60


	//   ....[1]....
        /*0084*/ 	.word	0x00000ab0


	//----- nvinfo : EIATTR_EXIT_INSTR_OFFSETS
	.align		4
.L_25:
        /*0088*/ 	.byte	0x04, 0x1c
        /*008a*/ 	.short	(.L_27 - .L_26)


	//   ....[0]....
.L_26:
        /*008c*/ 	.word	0x00000af0


	//   ....[1]....
        /*0090*/ 	.word	0x00000b50


	//----- nvinfo : EIATTR_REQNTID
	.align		4
.L_27:
        /*0094*/ 	.byte	0x04, 0x10
        /*0096*/ 	.short	(.L_29 - .L_28)
.L_28:
        /*0098*/ 	.word	0x00000100
        /*009c*/ 	.word	0x00000001
        /*00a0*/ 	.word	0x00000001


	//----- nvinfo : EIATTR_CRS_STACK_SIZE
	.align		4
.L_29:
        /*00a4*/ 	.byte	0x04, 0x1e
        /*00a6*/ 	.short	(.L_31 - .L_30)
.L_30:
        /*00a8*/ 	.word	0x00000000
.L_31:


//--------------------- .nv.callgraph             --------------------------
	.section	.nv.callgraph,"",@"SHT_CUDA_CALLGRAPH"
	.align	4
	.sectionentsize	8
	.align		4
        /*0000*/ 	.word	0x00000000
	.align		4
        /*0004*/ 	.word	0xffffffff
	.align		4
        /*0008*/ 	.word	0x00000000
	.align		4
        /*000c*/ 	.word	0xfffffffe
	.align		4
        /*0010*/ 	.word	0x00000000
	.align		4
        /*0014*/ 	.word	0xfffffffd
	.align		4
        /*0018*/ 	.word	0x00000000
	.align		4
        /*001c*/ 	.word	0xfffffffc


//--------------------- .nv.rel.action            --------------------------
	.section	.nv.rel.action,"",@"SHT_CUDA_RELOCINFO"
	.align	8
	.sectionentsize	8
        /*0000*/ 	.byte	0x73, 0x00, 0x00, 0x00, 0x00, 0x00, 0x00, 0x00, 0x00, 0x00, 0x00, 0x11, 0x25, 0x00, 0x05, 0x36


//--------------------- .nv.constant0.triton_red_fused__to_copy_mean_pow_9 --------------------------
	.section	.nv.constant0.triton_red_fused__to_copy_mean_pow_9,"a",@progbits
	.sectionflags	@""
	.align	4
.nv.constant0.triton_red_fused__to_copy_mean_pow_9:
	.zero		384


//--------------------- .text.triton_red_fused__to_copy_mean_pow_9 --------------------------
	.section	.text.triton_red_fused__to_copy_mean_pow_9,"ax",@progbits
	.sectionflags	@"SHF_BARRIERS=1"
	.sectioninfo	@"SHI_REGISTERS=39"
	.align	128
        .global         triton_red_fused__to_copy_mean_pow_9
        .type           triton_red_fused__to_copy_mean_pow_9,@function
        .size           triton_red_fused__to_copy_mean_pow_9,(.L_x_4 - triton_red_fused__to_copy_mean_pow_9)
        .other          triton_red_fused__to_copy_mean_pow_9,@"STO_CUDA_ENTRY STV_DEFAULT"
triton_red_fused__to_copy_mean_pow_9:
.text.triton_red_fused__to_copy_mean_pow_9:
[----:B------:R-:W-:Y:S02]  /*0000*/  IMAD.MOV.U32 R1, RZ, RZ, c[0x0][0x28] ;  /* 0x00000a00ff017624 */ /* 0x000fe400078e00ff */
[----:B------:R-:W0:Y:S01]  /*0010*/  S2R R0, SR_TID.X ;  /* 0x0000000000007919 */ /* 0x000e220000002100 */
[----:B------:R-:W-:Y:S01]  /*0020*/  ULDC.64 UR4, c[0x0][0x118] ;  /* 0x0000460000047ab9 */ /* 0x000fe20000000a00 */
[----:B------:R-:W-:Y:S02]  /*0030*/  BSSY B0, `(.L_x_0) ;  /* 0x00000a2000007945 */ /* 0x000fe40003800000 */
[----:B------:R-:W1:Y:S01]  /*0040*/  S2R R6, SR_CTAID.X ;  /* 0x0000000000067919 */ /* 0x000e620000002500 */
[----:B0-----:R-:W-:Y:S01]  /*0050*/  SHF.R.U32.HI R2, RZ, 0x2, R0 ;  /* 0x00000002ff027819 */ /* 0x001fe20000011600 */
[----:B-1----:R-:W-:-:S03]  /*0060*/  IMAD.SHL.U32 R3, R6, 0x40, RZ ;  /* 0x0000004006037824 */ /* 0x002fc600078e00ff */
[----:B------:R-:W-:-:S04]  /*0070*/  SGXT.U32 R2, R2, 0x6 ;  /* 0x000000060202781a */ /* 0x000fc80000000000 */
[----:B------:R-:W-:-:S04]  /*0080*/  LOP3.LUT R5, R2, R3, RZ, 0xfc, !PT ;  /* 0x0000000302057212 */ /* 0x000fc800078efcff */
[C---:B------:R-:W-:Y:S01]  /*0090*/  ISETP.GT.AND P0, PT, R5.reuse, 0x17ff, PT ;  /* 0x000017ff0500780c */ /* 0x040fe20003f04270 */
[----:B------:R-:W-:-:S05]  /*00a0*/  IMAD.HI R4, R5, 0x2aaaaaab, RZ ;  /* 0x2aaaaaab05047827 */ /* 0x000fca00078e02ff */
[----:B------:R-:W-:-:S04]  /*00b0*/  SHF.R.S32.HI R5, RZ, 0x1, R4 ;  /* 0x00000001ff057819 */ /* 0x000fc80000011404 */
[----:B------:R-:W-:-:S03]  /*00c0*/  LEA.HI R5, R4, R5, RZ, 0x1 ;  /* 0x0000000504057211 */ /* 0x000fc600078f08ff */
[----:B------:R-:W-:Y:S05]  /*00d0*/  @P0 BRA `(.L_x_1) ;  /* 0x0000096000000947 */ /* 0x000fea0003800000 */
[----:B------:R-:W-:Y:S01]  /*00e0*/  IMAD R5, R5, 0x900, RZ ;  /* 0x0000090005057824 */ /* 0x000fe200078e02ff */
[----:B------:R-:W-:-:S03]  /*00f0*/  LOP3.LUT R26, R0, 0x3, RZ, 0xc0, !PT ;  /* 0x00000003001a7812 */ /* 0x000fc600078ec0ff */
[----:B------:R-:W-:-:S04]  /*0100*/  IMAD R5, R6, 0x1800, R5 ;  /* 0x0000180006057824 */ /* 0x000fc800078e0205 */
[----:B------:R-:W-:-:S05]  /*0110*/  IMAD R5, R2, 0x60, R5 ;  /* 0x0000006002057824 */ /* 0x000fca00078e0205 */
[----:B------:R-:W-:Y:S01]  /*0120*/  IADD3 R26, R26, R5, RZ ;  /* 0x000000051a1a7210 */ /* 0x000fe20007ffe0ff */
[----:B------:R-:W-:-:S03]  /*0130*/  IMAD.MOV.U32 R5, RZ, RZ, 0x2 ;  /* 0x00000002ff057424 */ /* 0x000fc600078e00ff */
[C---:B------:R-:W-:Y:S02]  /*0140*/  IADD3 R8, R26.reuse, -0x4, RZ ;  /* 0xfffffffc1a087810 */ /* 0x040fe40007ffe0ff */
[----:B------:R-:W-:Y:S02]  /*0150*/  IADD3 R12, R26, 0x4, RZ ;  /* 0x000000041a0c7810 */ /* 0x000fe40007ffe0ff */
[----:B------:R-:W-:Y:S02]  /*0160*/  IADD3 R8, R8, 0x484, RZ ;  /* 0x0000048408087810 */ /* 0x000fe40007ffe0ff */
[----:B------:R-:W-:Y:S02]  /*0170*/  IADD3 R10, R26, 0x484, RZ ;  /* 0x000004841a0a7810 */ /* 0x000fe40007ffe0ff */
[----:B------:R-:W-:Y:S01]  /*0180*/  IADD3 R12, R12, 0x484, RZ ;  /* 0x000004840c0c7810 */ /* 0x000fe20007ffe0ff */
[----:B------:R-:W-:Y:S01]  /*0190*/  IMAD.WIDE R8, R8, R5, c[0x0][0x160] ;  /* 0x0000580008087625 */ /* 0x000fe200078e0205 */
[----:B------:R-:W-:-:S03]  /*01a0*/  IADD3 R14, R26, 0x8, RZ ;  /* 0x000000081a0e7810 */ /* 0x000fc60007ffe0ff */
[-C--:B------:R-:W-:Y:S01]  /*01b0*/  IMAD.WIDE R10, R10, R5.reuse, c[0x0][0x160] ;  /* 0x000058000a0a7625 */ /* 0x080fe200078e0205 */
[----:B------:R0:W2:Y:S01]  /*01c0*/  LDG.E.EF.U16 R4, [R8.64] ;  /* 0x0000000408047981 */ /* 0x0000a2000c0e1500 */
[----:B------:R-:W-:Y:S02]  /*01d0*/  IADD3 R18, R26, 0xc, RZ ;  /* 0x0000000c1a127810 */ /* 0x000fe40007ffe0ff */
[----:B------:R-:W-:Y:S01]  /*01e0*/  IADD3 R14, R14, 0x484, RZ ;  /* 0x000004840e0e7810 */ /* 0x000fe20007ffe0ff */
[-C--:B------:R-:W-:Y:S01]  /*01f0*/  IMAD.WIDE R12, R12, R5.reuse, c[0x0][0x160] ;  /* 0x000058000c0c7625 */ /* 0x080fe200078e0205 */
[----:B------:R1:W3:Y:S01]  /*0200*/  LDG.E.EF.U16 R6, [R10.64] ;  /* 0x000000040a067981 */ /* 0x0002e2000c0e1500 */
[----:B------:R-:W-:Y:S02]  /*0210*/  IADD3 R18, R18, 0x484, RZ ;  /* 0x0000048412127810 */ /* 0x000fe40007ffe0ff */
[----:B------:R-:W-:Y:S01]  /*0220*/  IADD3 R20, R26, 0x10, RZ ;  /* 0x000000101a147810 */ /* 0x000fe20007ffe0ff */
[----:B------:R-:W-:Y:S01]  /*0230*/  IMAD.WIDE R14, R14, R5, c[0x0][0x160] ;  /* 0x000058000e0e7625 */ /* 0x000fe200078e0205 */
[----:B------:R4:W5:Y:S01]  /*0240*/  LDG.E.EF.U16 R7, [R12.64] ;  /* 0x000000040c077981 */ /* 0x000962000c0e1500 */
[----:B------:R-:W-:-:S02]  /*0250*/  IADD3 R16, R26, 0x14, RZ ;  /* 0x000000141a107810 */ /* 0x000fc40007ffe0ff */
[----:B------:R-:W-:Y:S01]  /*0260*/  IADD3 R20, R20, 0x484, RZ ;  /* 0x0000048414147810 */ /* 0x000fe20007ffe0ff */
[-C--:B------:R-:W-:Y:S01]  /*0270*/  IMAD.WIDE R18, R18, R5.reuse, c[0x0][0x160] ;  /* 0x0000580012127625 */ /* 0x080fe200078e0205 */
[----:B0-----:R0:W5:Y:S01]  /*0280*/  LDG.E.EF.U16 R8, [R14.64] ;  /* 0x000000040e087981 */ /* 0x001162000c0e1500 */
[----:B------:R-:W-:Y:S02]  /*0290*/  IADD3 R16, R16, 0x484, RZ ;  /* 0x0000048410107810 */ /* 0x000fe40007ffe0ff */
[----:B------:R-:W-:Y:S01]  /*02a0*/  IADD3 R22, R26, 0x18, RZ ;  /* 0x000000181a167810 */ /* 0x000fe20007ffe0ff */
[-C--:B------:R-:W-:Y:S01]  /*02b0*/  IMAD.WIDE R20, R20, R5.reuse, c[0x0][0x160] ;  /* 0x0000580014147625 */ /* 0x080fe200078e0205 */
[----:B------:R0:W5:Y:S01]  /*02c0*/  LDG.E.EF.U16 R9, [R18.64] ;  /* 0x0000000412097981 */ /* 0x000162000c0e1500 */
[----:B-1----:R-:W-:Y:S02]  /*02d0*/  IADD3 R10, R26, 0x1c, RZ ;  /* 0x0000001c1a0a7810 */ /* 0x002fe40007ffe0ff */
[----:B------:R-:W-:Y:S01]  /*02e0*/  IADD3 R22, R22, 0x484, RZ ;  /* 0x0000048416167810 */ /* 0x000fe20007ffe0ff */
[----:B----4-:R-:W-:Y:S01]  /*02f0*/  IMAD.WIDE R12, R16, R5, c[0x0][0x160] ;  /* 0x00005800100c7625 */ /* 0x010fe200078e0205 */
[----:B------:R1:W4:Y:S01]  /*0300*/  LDG.E.EF.U16 R17, [R20.64] ;  /* 0x0000000414117981 */ /* 0x000322000c0e1500 */
[----:B------:R-:W-:-:S02]  /*0310*/  IADD3 R11, R26, 0x20, RZ ;  /* 0x000000201a0b7810 */ /* 0x000fc40007ffe0ff */
[----:B------:R-:W-:Y:S01]  /*0320*/  IADD3 R10, R10, 0x484, RZ ;  /* 0x000004840a0a7810 */ /* 0x000fe20007ffe0ff */
[-C--:B------:R-:W-:Y:S01]  /*0330*/  IMAD.WIDE R22, R22, R5.reuse, c[0x0][0x160] ;  /* 0x0000580016167625 */ /* 0x080fe200078e0205 */
[----:B------:R1:W4:Y:S01]  /*0340*/  LDG.E.EF.U16 R16, [R12.64] ;  /* 0x000000040c107981 */ /* 0x000322000c0e1500 */
[----:B------:R-:W-:Y:S02]  /*0350*/  IADD3 R24, R26, 0x24, RZ ;  /* 0x000000241a187810 */ /* 0x000fe40007ffe0ff */
[----:B0-----:R-:W-:Y:S01]  /*0360*/  IADD3 R14, R11, 0x484, RZ ;  /* 0x000004840b0e7810 */ /* 0x001fe20007ffe0ff */
[-C--:B------:R-:W-:Y:S01]  /*0370*/  IMAD.WIDE R10, R10, R5.reuse, c[0x0][0x160] ;  /* 0x000058000a0a7625 */ /* 0x080fe200078e0205 */
[----:B------:R0:W4:Y:S01]  /*0380*/  LDG.E.EF.U16 R15, [R22.64] ;  /* 0x00000004160f7981 */ /* 0x000122000c0e1500 */
[----:B------:R-:W-:Y:S02]  /*0390*/  IADD3 R24, R24, 0x484, RZ ;  /* 0x0000048418187810 */ /* 0x000fe40007ffe0ff */
[----:B------:R-:W-:Y:S01]  /*03a0*/  IADD3 R28, R26, 0x28, RZ ;  /* 0x000000281a1c7810 */ /* 0x000fe20007ffe0ff */
[----:B------:R-:W-:-:S02]  /*03b0*/  IMAD.WIDE R18, R14, R5, c[0x0][0x160] ;  /* 0x000058000e127625 */ /* 0x000fc400078e0205 */
[----:B------:R0:W4:Y:S01]  /*03c0*/  LDG.E.EF.U16 R14, [R10.64] ;  /* 0x000000040a0e7981 */ /* 0x000122000c0e1500 */
[----:B------:R-:W-:Y:S01]  /*03d0*/  IADD3 R30, R26, 0x2c, RZ ;  /* 0x0000002c1a1e7810 */ /* 0x000fe20007ffe0ff */
[-C--:B-1----:R-:W-:Y:S01]  /*03e0*/  IMAD.WIDE R20, R24, R5.reuse, c[0x0][0x160] ;  /* 0x0000580018147625 */ /* 0x082fe200078e0205 */
[----:B------:R-:W-:Y:S01]  /*03f0*/  IADD3 R28, R28, 0x484, RZ ;  /* 0x000004841c1c7810 */ /* 0x000fe20007ffe0ff */
[----:B------:R1:W4:Y:S01]  /*0400*/  LDG.E.EF.U16 R13, [R18.64] ;  /* 0x00000004120d7981 */ /* 0x000322000c0e1500 */
[----:B------:R-:W-:Y:S02]  /*0410*/  IADD3 R30, R30, 0x484, RZ ;  /* 0x000004841e1e7810 */ /* 0x000fe40007ffe0ff */
[----:B------:R-:W-:Y:S01]  /*0420*/  IADD3 R29, R26, 0x30, RZ ;  /* 0x000000301a1d7810 */ /* 0x000fe20007ffe0ff */
[----:B------:R-:W-:Y:S01]  /*0430*/  IMAD.WIDE R24, R28, R5, c[0x0][0x160] ;  /* 0x000058001c187625 */ /* 0x000fe200078e0205 */
[----:B------:R1:W4:Y:S01]  /*0440*/  LDG.E.EF.U16 R12, [R20.64] ;  /* 0x00000004140c7981 */ /* 0x000322000c0e1500 */
[----:B------:R-:W-:-:S02]  /*0450*/  IADD3 R27, R26, 0x34, RZ ;  /* 0x000000341a1b7810 */ /* 0x000fc40007ffe0ff */
[----:B------:R-:W-:Y:S01]  /*0460*/  IADD3 R28, R29, 0x484, RZ ;  /* 0x000004841d1c7810 */ /* 0x000fe20007ffe0ff */
[-C--:B0-----:R-:W-:Y:S01]  /*0470*/  IMAD.WIDE R22, R30, R5.reuse, c[0x0][0x160] ;  /* 0x000058001e167625 */ /* 0x081fe200078e0205 */
[----:B------:R0:W4:Y:S01]  /*0480*/  LDG.E.EF.U16 R11, [R24.64] ;  /* 0x00000004180b7981 */ /* 0x000122000c0e1500 */
[----:B------:R-:W-:Y:S02]  /*0490*/  IADD3 R30, R27, 0x484, RZ ;  /* 0x000004841b1e7810 */ /* 0x000fe40007ffe0ff */
[----:B------:R-:W-:Y:S01]  /*04a0*/  IADD3 R32, R26, 0x38, RZ ;  /* 0x000000381a207810 */ /* 0x000fe20007ffe0ff */
[-C--:B-1----:R-:W-:Y:S01]  /*04b0*/  IMAD.WIDE R18, R28, R5.reuse, c[0x0][0x160] ;  /* 0x000058001c127625 */ /* 0x082fe200078e0205 */
        /* <DEDUP_REMOVED lines=12> */
[----:B------:R-:W-:Y:S01]  /*0580*/  IADD3 R36, R26, 0x48, RZ ;  /* 0x000000481a247810 */ /* 0x000fe20007ffe0ff */
[----:B------:R1:W4:Y:S01]  /*0590*/  LDG.E.EF.U16 R30, [R24.64] ;  /* 0x00000004181e7981 */ /* 0x000322000c0e1500 */
[----:B------:R-:W-:Y:S01]  /*05a0*/  IADD3 R34, R34, 0x484, RZ ;  /* 0x0000048422227810 */ /* 0x000fe20007ffe0ff */
[-C--:B------:R-:W-:Y:S01]  /*05b0*/  IMAD.WIDE R18, R32, R5.reuse, c[0x0][0x160] ;  /* 0x0000580020127625 */ /* 0x080fe200078e0205 */
[----:B------:R-:W-:Y:S01]  /*05c0*/  IADD3 R27, R26, 0x4c, RZ ;  /* 0x0000004c1a1b7810 */ /* 0x000fe20007ffe0ff */
[----:B------:R1:W4:Y:S01]  /*05d0*/  LDG.E.EF.U16 R31, [R22.64] ;  /* 0x00000004161f7981 */ /* 0x000322000c0e1500 */
[----:B------:R-:W-:Y:S01]  /*05e0*/  IADD3 R36, R36, 0x484, RZ ;  /* 0x0000048424247810 */ /* 0x000fe20007ffe0ff */
[-C--:B0-----:R-:W-:Y:S01]  /*05f0*/  IMAD.WIDE R20, R34, R5.reuse, c[0x0][0x160] ;  /* 0x0000580022147625 */ /* 0x081fe200078e0205 */
[----:B------:R-:W-:Y:S01]  /*0600*/  IADD3 R34, R27, 0x484, RZ ;  /* 0x000004841b227810 */ /* 0x000fe20007ffe0ff */
[----:B------:R0:W4:Y:S01]  /*0610*/  LDG.E.EF.U16 R32, [R18.64] ;  /* 0x0000000412207981 */ /* 0x000122000c0e1500 */
[----:B------:R-:W-:Y:S01]  /*0620*/  IADD3 R35, R26, 0x50, RZ ;  /* 0x000000501a237810 */ /* 0x000fe20007ffe0ff */
[-C--:B-1----:R-:W-:Y:S01]  /*0630*/  IMAD.WIDE R24, R36, R5.reuse, c[0x0][0x160] ;  /* 0x0000580024187625 */ /* 0x082fe200078e0205 */
[----:B------:R-:W-:Y:S01]  /*0640*/  IADD3 R27, R26, 0x54, RZ ;  /* 0x000000541a1b7810 */ /* 0x000fe20007ffe0ff */
[----:B------:R1:W4:Y:S01]  /*0650*/  LDG.E.EF.U16 R33, [R20.64] ;  /* 0x0000000414217981 */ /* 0x000322000c0e1500 */
[----:B------:R-:W-:Y:S01]  /*0660*/  IADD3 R36, R35, 0x484, RZ ;  /* 0x0000048423247810 */ /* 0x000fe20007ffe0ff */
[-C--:B------:R-:W-:Y:S01]  /*0670*/  IMAD.WIDE R22, R34, R5.reuse, c[0x0][0x160] ;  /* 0x0000580022167625 */ /* 0x080fe200078e0205 */
[----:B------:R-:W-:Y:S01]  /*0680*/  IADD3 R34, R26, 0x58, RZ ;  /* 0x000000581a227810 */ /* 0x000fe20007ffe0ff */
[----:B------:R-:W4:Y:S01]  /*0690*/  LDG.E.EF.U16 R24, [R24.64] ;  /* 0x0000000418187981 */ /* 0x000f22000c0e1500 */
[----:B------:R-:W-:Y:S01]  /*06a0*/  IADD3 R26, R27, 0x484, RZ ;  /* 0x000004841b1a7810 */ /* 0x000fe20007ffe0ff */
[----:B0-----:R-:W-:-:S02]  /*06b0*/  IMAD.WIDE R18, R36, R5, c[0x0][0x160] ;  /* 0x0000580024127625 */ /* 0x001fc400078e0205 */
[----:B------:R-:W4:Y:S01]  /*06c0*/  LDG.E.EF.U16 R22, [R22.64] ;  /* 0x0000000416167981 */ /* 0x000f22000c0e1500 */
[----:B------:R-:W-:Y:S01]  /*06d0*/  IADD3 R34, R34, 0x484, RZ ;  /* 0x0000048422227810 */ /* 0x000fe20007ffe0ff */
[-C--:B------:R-:W-:Y:S02]  /*06e0*/  IMAD.WIDE R26, R26, R5.reuse, c[0x0][0x160] ;  /* 0x000058001a1a7625 */ /* 0x080fe400078e0205 */
[----:B------:R-:W4:Y:S02]  /*06f0*/  LDG.E.EF.U16 R18, [R18.64] ;  /* 0x0000000412127981 */ /* 0x000f24000c0e1500 */
[----:B-1----:R-:W-:Y:S02]  /*0700*/  IMAD.WIDE R20, R34, R5, c[0x0][0x160] ;  /* 0x0000580022147625 */ /* 0x002fe400078e0205 */
[----:B------:R-:W4:Y:S04]  /*0710*/  LDG.E.EF.U16 R26, [R26.64] ;  /* 0x000000041a1a7981 */ /* 0x000f28000c0e1500 */
[----:B------:R-:W4:Y:S01]  /*0720*/  LDG.E.EF.U16 R20, [R20.64] ;  /* 0x0000000414147981 */ /* 0x000f22000c0e1500 */
[----:B--2---:R-:W-:Y:S01]  /*0730*/  SHF.L.U32 R4, R4, 0x10, RZ ;  /* 0x0000001004047819 */ /* 0x004fe200000006ff */
[----:B---3--:R-:W-:-:S04]  /*0740*/  IMAD.U32 R5, R6, 0x10000, RZ ;  /* 0x0001000006057824 */ /* 0x008fc800078e00ff */
[----:B------:R-:W-:Y:S01]  /*0750*/  FFMA R4, R4, R4, RZ ;  /* 0x0000000404047223 */ /* 0x000fe200000000ff */
[----:B-----5:R-:W-:-:S03]  /*0760*/  SHF.L.U32 R7, R7, 0x10, RZ ;  /* 0x0000001007077819 */ /* 0x020fc600000006ff */
[----:B------:R-:W-:Y:S01]  /*0770*/  FFMA R4, R5, R5, R4 ;  /* 0x0000000505047223 */ /* 0x000fe20000000004 */
[----:B------:R-:W-:-:S03]  /*0780*/  IMAD.U32 R5, R8, 0x10000, RZ ;  /* 0x0001000008057824 */ /* 0x000fc600078e00ff */
[----:B------:R-:W-:Y:S01]  /*0790*/  FFMA R4, R7, R7, R4 ;  /* 0x0000000707047223 */ /* 0x000fe20000000004 */
[----:B------:R-:W-:-:S03]  /*07a0*/  SHF.L.U32 R9, R9, 0x10, RZ ;  /* 0x0000001009097819 */ /* 0x000fc600000006ff */
[----:B------:R-:W-:Y:S01]  /*07b0*/  FFMA R4, R5, R5, R4 ;  /* 0x0000000505047223 */ /* 0x000fe20000000004 */
[----:B----4-:R-:W-:-:S03]  /*07c0*/  IMAD.U32 R17, R17, 0x10000, RZ ;  /* 0x0001000011117824 */ /* 0x010fc600078e00ff */
[----:B------:R-:W-:Y:S01]  /*07d0*/  FFMA R4, R9, R9, R4 ;  /* 0x0000000909047223 */ /* 0x000fe20000000004 */
[----:B------:R-:W-:-:S03]  /*07e0*/  SHF.L.U32 R5, R16, 0x10, RZ ;  /* 0x0000001010057819 */ /* 0x000fc600000006ff */
[----:B------:R-:W-:Y:S01]  /*07f0*/  FFMA R4, R17, R17, R4 ;  /* 0x0000001111047223 */ /* 0x000fe20000000004 */
[----:B------:R-:W-:-:S03]  /*0800*/  IMAD.U32 R15, R15, 0x10000, RZ ;  /* 0x000100000f0f7824 */ /* 0x000fc600078e00ff */
[----:B------:R-:W-:-:S04]  /*0810*/  FFMA R4, R5, R5, R4 ;  /* 0x0000000505047223 */ /* 0x000fc80000000004 */
[----:B------:R-:W-:Y:S01]  /*0820*/  FFMA R4, R15, R15, R4 ;  /* 0x0000000f0f047223 */ /* 0x000fe20000000004 */
[----:B------:R-:W-:Y:S01]  /*0830*/  SHF.L.U32 R5, R14, 0x10, RZ ;  /* 0x000000100e057819 */ /* 0x000fe200000006ff */
[----:B------:R-:W-:-:S04]  /*0840*/  IMAD.U32 R13, R13, 0x10000, RZ ;  /* 0x000100000d0d7824 */ /* 0x000fc800078e00ff */
[----:B------:R-:W-:Y:S01]  /*0850*/  FFMA R4, R5, R5, R4 ;  /* 0x0000000505047223 */ /* 0x000fe20000000004 */
[----:B------:R-:W-:-:S03]  /*0860*/  SHF.L.U32 R5, R12, 0x10, RZ ;  /* 0x000000100c057819 */ /* 0x000fc600000006ff */
[----:B------:R-:W-:Y:S01]  /*0870*/  FFMA R4, R13, R13, R4 ;  /* 0x0000000d0d047223 */ /* 0x000fe20000000004 */
[----:B------:R-:W-:-:S03]  /*0880*/  IMAD.U32 R11, R11, 0x10000, RZ ;  /* 0x000100000b0b7824 */ /* 0x000fc600078e00ff */
[----:B------:R-:W-:Y:S01]  /*0890*/  FFMA R4, R5, R5, R4 ;  /* 0x0000000505047223 */ /* 0x000fe20000000004 */
[----:B------:R-:W-:-:S03]  /*08a0*/  SHF.L.U32 R5, R10, 0x10, RZ ;  /* 0x000000100a057819 */ /* 0x000fc600000006ff */
[----:B------:R-:W-:Y:S01]  /*08b0*/  FFMA R4, R11, R11, R4 ;  /* 0x0000000b0b047223 */ /* 0x000fe20000000004 */
[----:B------:R-:W-:-:S03]  /*08c0*/  IMAD.U32 R7, R28, 0x10000, RZ ;  /* 0x000100001c077824 */ /* 0x000fc600078e00ff */
[----:B------:R-:W-:Y:S01]  /*08d0*/  FFMA R4, R5, R5, R4 ;  /* 0x0000000505047223 */ /* 0x000fe20000000004 */
[----:B------:R-:W-:-:S03]  /*08e0*/  SHF.L.U32 R29, R29, 0x10, RZ ;  /* 0x000000101d1d7819 */ /* 0x000fc600000006ff */
[----:B------:R-:W-:-:S04]  /*08f0*/  FFMA R4, R7, R7, R4 ;  /* 0x0000000707047223 */ /* 0x000fc80000000004 */
[----:B------:R-:W-:Y:S01]  /*0900*/  FFMA R4, R29, R29, R4 ;  /* 0x0000001d1d047223 */ /* 0x000fe20000000004 */
[----:B------:R-:W-:Y:S01]  /*0910*/  IMAD.U32 R5, R30, 0x10000, RZ ;  /* 0x000100001e057824 */ /* 0x000fe200078e00ff */
        /* <DEDUP_REMOVED lines=15> */
[----:B------:R-:W-:-:S04]  /*0a10*/  FFMA R7, R7, R7, R4 ;  /* 0x0000000707077223 */ /* 0x000fc80000000004 */
[----:B------:R-:W-:Y:S01]  /*0a20*/  FFMA R4, R20, R20, R7 ;  /* 0x0000001414047223 */ /* 0x000fe20000000007 */
[----:B------:R-:W-:Y:S05]  /*0a30*/  BRA `(.L_x_2) ;  /* 0x0000001000007947 */ /* 0x000fea0003800000 */
.L_x_1:
[----:B------:R-:W-:Y:S02]  /*0a40*/  MOV R4, RZ ;  /* 0x000000ff00047202 */ /* 0x000fe40000000f00 */
.L_x_2:
[----:B------:R-:W-:Y:S05]  /*0a50*/  BSYNC B0 ;  /* 0x0000000000007941 */ /* 0x000fea0003800000 */
.L_x_0:
[----:B------:R-:W0:Y:S01]  /*0a60*/  SHFL.BFLY PT, R5, R4, 0x2, 0x1f ;  /* 0x0c401f0004057f89 */ /* 0x000e2200000e0000 */
[----:B------:R-:W-:Y:S02]  /*0a70*/  LOP3.LUT R3, R3, 0x3f, R0, 0xf8, !PT ;  /* 0x0000003f03037812 */ /* 0x000fe400078ef800 */
[----:B------:R-:W-:-:S04]  /*0a80*/  LOP3.LUT P0, RZ, R0, 0xc0, RZ, 0xc0, !PT ;  /* 0x000000c000ff7812 */ /* 0x000fc8000780c0ff */
[----:B------:R-:W-:Y:S01]  /*0a90*/  ISETP.LT.AND P0, PT, R3, 0x1800, !P0 ;  /* 0x000018000300780c */ /* 0x000fe20004701270 */
[----:B0-----:R-:W-:-:S05]  /*0aa0*/  FADD R5, R5, R4 ;  /* 0x0000000405057221 */ /* 0x001fca0000000000 */
[----:B------:R-:W0:Y:S02]  /*0ab0*/  SHFL.BFLY PT, R6, R5, 0x1, 0x1f ;  /* 0x0c201f0005067f89 */ /* 0x000e2400000e0000 */
[----:B0-----:R-:W-:-:S05]  /*0ac0*/  FADD R7, R5, R6 ;  /* 0x0000000605077221 */ /* 0x001fca0000000000 */
[----:B------:R0:W-:Y:S04]  /*0ad0*/  STS [R2.X4], R7 ;  /* 0x0000000702007388 */ /* 0x0001e80000004800 */
[----:B------:R-:W-:Y:S06]  /*0ae0*/  BAR.SYNC.DEFER_BLOCKING 0x0 ;  /* 0x0000000000007b1d */ /* 0x000fec0000010000 */
[----:B------:R-:W-:Y:S05]  /*0af0*/  @!P0 EXIT ;  /* 0x000000000000894d */ /* 0x000fea0003800000 */
[----:B0-----:R-:W-:Y:S01]  /*0b00*/  LOP3.LUT R0, R0, 0x3f, RZ, 0xc0, !PT ;  /* 0x0000003f00007812 */ /* 0x001fe200078ec0ff */
[----:B------:R-:W-:-:S04]  /*0b10*/  IMAD.MOV.U32 R2, RZ, RZ, 0x4 ;  /* 0x00000004ff027424 */ /* 0x000fc800078e00ff */
[----:B------:R-:W0:Y:S01]  /*0b20*/  LDS R5, [R0.X4] ;  /* 0x0000000000057984 */ /* 0x000e220000004800 */
[----:B------:R-:W-:-:S05]  /*0b30*/  IMAD.WIDE R2, R3, R2, c[0x0][0x168] ;  /* 0x00005a0003027625 */ /* 0x000fca00078e0202 */
[----:B0-----:R-:W-:Y:S01]  /*0b40*/  STG.E [R2.64], R5 ;  /* 0x0000000502007986 */ /* 0x001fe2000c101904 */
[----:B------:R-:W-:Y:S05]  /*0b50*/  EXIT ;  /* 0x000000000000794d */ /* 0x000fea0003800000 */
.L_x_3:
[----:B------:R-:W-:-:S00]  /*0b60*/  BRA `(.L_x_3) ;  /* 0xfffffff000007947 */ /* 0x000fc0000383ffff */
[----:B------:R-:W-:-:S00]  /*0b70*/  NOP ;  /* 0x0000000000007918 */ /* 0x000fc00000000000 */
        /* <DEDUP_REMOVED lines=8> */
.L_x_4:


//--------------------- .nv.shared.triton_red_fused__to_copy_mean_pow_9 --------------------------
	.section	.nv.shared.triton_red_fused__to_copy_mean_pow_9,"aw",@nobits
	.sectionflags	@""
	.align	16
